	.headerflags	@"EF_CUDA_TEXMODE_UNIFIED EF_CUDA_64BIT_ADDRESS EF_CUDA_ACCELERATORS EF_CUDA_SM90 EF_CUDA_VIRTUAL_SM(EF_CUDA_SM90)"
	.elftype	@"ET_EXEC"


//--------------------- .nv.info                  --------------------------
	.section	.nv.info,"",@"SHT_CUDA_INFO"
	.align	4


	//----- nvinfo : EIATTR_REGCOUNT
	.align		4
        /*0000*/ 	.byte	0x04, 0x2f
        /*0002*/ 	.short	(.L_1 - .L_0)
	.align		4
.L_0:
        /*0004*/ 	.word	index@(triton_poi_fused__unsafe_index_add_43)
        /*0008*/ 	.word	0x0000001e


	//----- nvinfo : EIATTR_MIN_STACK_SIZE
	.align		4
.L_1:
        /*000c*/ 	.byte	0x04, 0x12
        /*000e*/ 	.short	(.L_3 - .L_2)
	.align		4
.L_2:
        /*0010*/ 	.word	index@(triton_poi_fused__unsafe_index_add_43)
        /*0014*/ 	.word	0x00000000


	//----- nvinfo : EIATTR_FRAME_SIZE
	.align		4
.L_3:
        /*0018*/ 	.byte	0x04, 0x11
        /*001a*/ 	.short	(.L_5 - .L_4)
	.align		4
.L_4:
        /*001c*/ 	.word	index@(triton_poi_fused__unsafe_index_add_43)
        /*0020*/ 	.word	0x00000000


	//----- nvinfo : EIATTR_MIN_STACK_SIZE
	.align		4
.L_5:
        /*0024*/ 	.byte	0x04, 0x12
        /*0026*/ 	.short	(.L_7 - .L_6)
	.align		4
.L_6:
        /*0028*/ 	.word	index@(triton_poi_fused__unsafe_index_add_43)
        /*002c*/ 	.word	0x00000000
.L_7:


//--------------------- .nv.info.triton_poi_fused__unsafe_index_add_43 --------------------------
	.section	.nv.info.triton_poi_fused__unsafe_index_add_43,"",@"SHT_CUDA_INFO"
	.sectionflags	@""
	.align	4


	//----- nvinfo : EIATTR_CUDA_API_VERSION
	.align		4
        /*0000*/ 	.byte	0x04, 0x37
        /*0002*/ 	.short	(.L_9 - .L_8)
.L_8:
        /*0004*/ 	.word	0x0000007c


	//----- nvinfo : EIATTR_KPARAM_INFO
	.align		4
.L_9:
        /*0008*/ 	.byte	0x04, 0x17
        /*000a*/ 	.short	(.L_11 - .L_10)
.L_10:
        /*000c*/ 	.word	0x00000000
        /*0010*/ 	.short	0x0004
        /*0012*/ 	.short	0x0020
        /*0014*/ 	.byte	0x00, 0xf0, 0x11, 0x00


	//----- nvinfo : EIATTR_KPARAM_INFO
	.align		4
.L_11:
        /*0018*/ 	.byte	0x04, 0x17
        /*001a*/ 	.short	(.L_13 - .L_12)
.L_12:
        /*001c*/ 	.word	0x00000000
        /*0020*/ 	.short	0x0003
        /*0022*/ 	.short	0x0018
        /*0024*/ 	.byte	0x00, 0xf4, 0x21, 0x00


	//----- nvinfo : EIATTR_KPARAM_INFO
	.align		4
.L_13:
        /*0028*/ 	.byte	0x04, 0x17
        /*002a*/ 	.short	(.L_15 - .L_14)
.L_14:
        /*002c*/ 	.word	0x00000000
        /*0030*/ 	.short	0x0002
        /*0032*/ 	.short	0x0010
        /*0034*/ 	.byte	0x00, 0xf4, 0x21, 0x00


	//----- nvinfo : EIATTR_KPARAM_INFO
	.align		4
.L_15:
        /*0038*/ 	.byte	0x04, 0x17
        /*003a*/ 	.short	(.L_17 - .L_16)
.L_16:
        /*003c*/ 	.word	0x00000000
        /*0040*/ 	.short	0x0001
        /*0042*/ 	.short	0x0008
        /*0044*/ 	.byte	0x00, 0xf4, 0x21, 0x00


	//----- nvinfo : EIATTR_KPARAM_INFO
	.align		4
.L_17:
        /*0048*/ 	.byte	0x04, 0x17
        /*004a*/ 	.short	(.L_19 - .L_18)
.L_18:
        /*004c*/ 	.word	0x00000000
        /*0050*/ 	.short	0x0000
        /*0052*/ 	.short	0x0000
        /*0054*/ 	.byte	0x00, 0xf4, 0x21, 0x00


	//----- nvinfo : EIATTR_SPARSE_MMA_MASK
	.align		4
.L_19:
        /*0058*/ 	.byte	0x03, 0x50
        /*005a*/ 	.short	0x0000


	//----- nvinfo : EIATTR_MAXREG_COUNT
	.align		4
        /*005c*/ 	.byte	0x03, 0x1b
        /*005e*/ 	.short	0x00ff


	//----- nvinfo : EIATTR_EXIT_INSTR_OFFSETS
	.align		4
        /*0060*/ 	.byte	0x04, 0x1c
        /*0062*/ 	.short	(.L_21 - .L_20)


	//   ....[0]....
.L_20:
        /*0064*/ 	.word	0x000009e0


	//----- nvinfo : EIATTR_REQNTID
	.align		4
.L_21:
        /*0068*/ 	.byte	0x04, 0x10
        /*006a*/ 	.short	(.L_23 - .L_22)
.L_22:
        /*006c*/ 	.word	0x00000080
        /*0070*/ 	.word	0x00000001
        /*0074*/ 	.word	0x00000001


	//----- nvinfo : EIATTR_CBANK_PARAM_SIZE
	.align		4
.L_23:
        /*0078*/ 	.byte	0x03, 0x19
        /*007a*/ 	.short	0x0024


	//----- nvinfo : EIATTR_PARAM_CBANK
	.align		4
        /*007c*/ 	.byte	0x04, 0x0a
        /*007e*/ 	.short	(.L_25 - .L_24)
	.align		4
.L_24:
        /*0080*/ 	.word	index@(.nv.constant0.triton_poi_fused__unsafe_index_add_43)
        /*0084*/ 	.short	0x0210
        /*0086*/ 	.short	0x0024


	//----- nvinfo : EIATTR_SW_WAR
	.align		4
.L_25:
        /*0088*/ 	.byte	0x04, 0x36
        /*008a*/ 	.short	(.L_27 - .L_26)
.L_26:
        /*008c*/ 	.word	0x00000008
.L_27:


//--------------------- .nv.callgraph             --------------------------
	.section	.nv.callgraph,"",@"SHT_CUDA_CALLGRAPH"
	.align	4
	.sectionentsize	8
	.align		4
        /*0000*/ 	.word	0x00000000
	.align		4
        /*0004*/ 	.word	0xffffffff
	.align		4
        /*0008*/ 	.word	0x00000000
	.align		4
        /*000c*/ 	.word	0xfffffffe
	.align		4
        /*0010*/ 	.word	0x00000000
	.align		4
        /*0014*/ 	.word	0xfffffffd
	.align		4
        /*0018*/ 	.word	0x00000000
	.align		4
        /*001c*/ 	.word	0xfffffffc


//--------------------- .text.triton_poi_fused__unsafe_index_add_43 --------------------------
	.section	.text.triton_poi_fused__unsafe_index_add_43,"ax",@progbits
	.align	128
        .global         triton_poi_fused__unsafe_index_add_43
        .type           triton_poi_fused__unsafe_index_add_43,@function
        .size           triton_poi_fused__unsafe_index_add_43,(.L_x_1 - triton_poi_fused__unsafe_index_add_43)
        .other          triton_poi_fused__unsafe_index_add_43,@"STO_CUDA_ENTRY STV_DEFAULT"
triton_poi_fused__unsafe_index_add_43:
.text.triton_poi_fused__unsafe_index_add_43:
[----:B------:R-:W-:Y:S01]  /*0000*/  LDC R1, c[0x0][0x28] ;  /* 0x00000a00ff017b82 */ /* 0x000fe20000000800 */
[----:B------:R-:W1:Y:S07]  /*0010*/  S2R R0, SR_TID.X ;  /* 0x0000000000007919 */ /* 0x000e6e0000002100 */
[----:B------:R-:W2:Y:S01]  /*0020*/  LDC.64 R4, c[0x0][0x210] ;  /* 0x00008400ff047b82 */ /* 0x000ea20000000a00 */
[----:B------:R-:W-:Y:S01]  /*0030*/  ULDC.64 UR4, c[0x0][0x208] ;  /* 0x0000820000047ab9 */ /* 0x000fe20000000a00 */
[----:B------:R-:W-:Y:S01]  /*0040*/  ULDC.64 UR6, c[0x0][0x218] ;  /* 0x0000860000067ab9 */ /* 0x000fe20000000a00 */
[----:B------:R-:W3:Y:S01]  /*0050*/  S2R R3, SR_CTAID.X ;  /* 0x0000000000037919 */ /* 0x000ee20000002500 */
[----:B------:R-:W-:Y:S01]  /*0060*/  ULDC.64 UR8, c[0x0][0x220] ;  /* 0x0000880000087ab9 */ /* 0x000fe20000000a00 */
[----:B-1----:R-:W-:Y:S01]  /*0070*/  IMAD.SHL.U32 R0, R0, 0x4, RZ ;  /* 0x0000000400007824 */ /* 0x002fe200078e00ff */
[----:B---3--:R-:W-:-:S04]  /*0080*/  SHF.R.S32.HI R13, RZ, 0x15, R3 ;  /* 0x00000015ff0d7819 */ /* 0x008fc80000011403 */
[----:B------:R-:W-:Y:S02]  /*0090*/  LOP3.LUT R0, R0, 0x1fc, RZ, 0xc0, !PT ;  /* 0x000001fc00007812 */ /* 0x000fe400078ec0ff */
[----:B------:R-:W-:-:S03]  /*00a0*/  SGXT R13, R13, 0x1 ;  /* 0x000000010d0d781a */ /* 0x000fc60000000200 */
[----:B------:R-:W-:-:S04]  /*00b0*/  IMAD R14, R3, 0x400, R0 ;  /* 0x00000400030e7824 */ /* 0x000fc800078e0200 */
[----:B------:R-:W-:Y:S01]  /*00c0*/  VIADD R0, R14, 0x200 ;  /* 0x000002000e007836 */ /* 0x000fe20000000000 */
[----:B------:R-:W-:-:S04]  /*00d0*/  SHF.R.S32.HI R3, RZ, 0x1f, R14 ;  /* 0x0000001fff037819 */ /* 0x000fc8000001140e */
[----:B------:R-:W-:Y:S02]  /*00e0*/  LEA.HI R2, R13, R0, RZ, 0x6 ;  /* 0x000000000d027211 */ /* 0x000fe400078f30ff */
[----:B------:R-:W-:Y:S02]  /*00f0*/  LEA.HI R6, R3, R14, RZ, 0x6 ;  /* 0x0000000e03067211 */ /* 0x000fe400078f30ff */
[----:B------:R-:W-:Y:S02]  /*0100*/  SHF.R.S32.HI R3, RZ, 0x6, R2 ;  /* 0x00000006ff037819 */ /* 0x000fe40000011402 */
[----:B------:R-:W-:Y:S02]  /*0110*/  SHF.R.S32.HI R2, RZ, 0x6, R6 ;  /* 0x00000006ff027819 */ /* 0x000fe40000011406 */
[----:B------:R-:W-:Y:S02]  /*0120*/  LEA.HI R8, R3, R3, RZ, 0x6 ;  /* 0x0000000303087211 */ /* 0x000fe400078f30ff */
[----:B------:R-:W-:-:S02]  /*0130*/  LEA.HI R7, R2, R2, RZ, 0x6 ;  /* 0x0000000202077211 */ /* 0x000fc400078f30ff */
[----:B------:R-:W-:Y:S02]  /*0140*/  LOP3.LUT R8, R8, 0xffffffc0, RZ, 0xc0, !PT ;  /* 0xffffffc008087812 */ /* 0x000fe400078ec0ff */
[----:B------:R-:W-:-:S03]  /*0150*/  LOP3.LUT R7, R7, 0xffffffc0, RZ, 0xc0, !PT ;  /* 0xffffffc007077812 */ /* 0x000fc600078ec0ff */
[----:B------:R-:W-:Y:S02]  /*0160*/  IMAD.IADD R3, R3, 0x1, -R8 ;  /* 0x0000000103037824 */ /* 0x000fe400078e0a08 */
[----:B------:R-:W-:Y:S02]  /*0170*/  IMAD.IADD R7, R2, 0x1, -R7 ;  /* 0x0000000102077824 */ /* 0x000fe400078e0a07 */
[----:B--2---:R-:W-:-:S04]  /*0180*/  IMAD.WIDE R2, R3, 0x8, R4 ;  /* 0x0000000803027825 */ /* 0x004fc800078e0204 */
[----:B------:R-:W-:Y:S01]  /*0190*/  IMAD.WIDE R16, R7, 0x8, R4 ;  /* 0x0000000807107825 */ /* 0x000fe200078e0204 */
[----:B------:R-:W-:Y:S01]  /*01a0*/  LOP3.LUT R7, R6, 0xffffffc0, RZ, 0xc0, !PT ;  /* 0xffffffc006077812 */ /* 0x000fe200078ec0ff */
[----:B------:R-:W2:Y:S04]  /*01b0*/  LDG.E.EL.64 R2, desc[UR4][R2.64] ;  /* 0x0000000402027981 */ /* 0x000ea8000c2e1b00 */
[----:B------:R-:W3:Y:S01]  /*01c0*/  LDG.E.EL.64 R16, desc[UR4][R16.64] ;  /* 0x0000000410107981 */ /* 0x000ee2000c2e1b00 */
[----:B------:R-:W-:-:S04]  /*01d0*/  IMAD.IADD R7, R14, 0x1, -R7 ;  /* 0x000000010e077824 */ /* 0x000fc800078e0a07 */
[----:B------:R-:W-:-:S06]  /*01e0*/  IMAD.WIDE R8, R7, 0x8, R4 ;  /* 0x0000000807087825 */ /* 0x000fcc00078e0204 */
[----:B------:R-:W4:Y:S01]  /*01f0*/  LDG.E.EL.128 R8, desc[UR4][R8.64] ;  /* 0x0000000408087981 */ /* 0x000f22000c2e1d00 */
[----:B------:R-:W-:-:S05]  /*0200*/  VIADD R6, R14, 0x2 ;  /* 0x000000020e067836 */ /* 0x000fca0000000000 */
[----:B------:R-:W-:-:S04]  /*0210*/  LEA.HI R7, R13, R6, RZ, 0x6 ;  /* 0x000000060d077211 */ /* 0x000fc800078f30ff */
[----:B------:R-:W-:-:S05]  /*0220*/  LOP3.LUT R7, R7, 0xffffffc0, RZ, 0xc0, !PT ;  /* 0xffffffc007077812 */ /* 0x000fca00078ec0ff */
[----:B------:R-:W-:-:S04]  /*0230*/  IMAD.IADD R7, R6, 0x1, -R7 ;  /* 0x0000000106077824 */ /* 0x000fc800078e0a07 */
[----:B------:R-:W-:-:S06]  /*0240*/  IMAD.WIDE R4, R7, 0x8, R4 ;  /* 0x0000000807047825 */ /* 0x000fcc00078e0204 */
[----:B------:R-:W5:Y:S01]  /*0250*/  LDG.E.EL.128 R4, desc[UR4][R4.64] ;  /* 0x0000000404047981 */ /* 0x000f62000c2e1d00 */
[C---:B------:R-:W-:Y:S02]  /*0260*/  LEA.HI R12, R13.reuse, R14, RZ, 0xc ;  /* 0x0000000e0d0c7211 */ /* 0x040fe400078f60ff */
[----:B------:R-:W-:Y:S02]  /*0270*/  LEA.HI R0, R13, R0, RZ, 0xc ;  /* 0x000000000d007211 */ /* 0x000fe400078f60ff */
[----:B------:R-:W-:Y:S02]  /*0280*/  SHF.R.S32.HI R12, RZ, 0xc, R12 ;  /* 0x0000000cff0c7819 */ /* 0x000fe4000001140c */
[----:B------:R-:W-:-:S03]  /*0290*/  SHF.R.S32.HI R0, RZ, 0xc, R0 ;  /* 0x0000000cff007819 */ /* 0x000fc60000011400 */
[----:B------:R-:W-:Y:S02]  /*02a0*/  IMAD.SHL.U32 R12, R12, 0x400, RZ ;  /* 0x000004000c0c7824 */ /* 0x000fe400078e00ff */
[----:B------:R-:W-:Y:S01]  /*02b0*/  IMAD.SHL.U32 R0, R0, 0x400, RZ ;  /* 0x0000040000007824 */ /* 0x000fe200078e00ff */
[----:B--2---:R-:W-:Y:S02]  /*02c0*/  SHF.R.U32.HI R15, RZ, 0x1a, R3 ;  /* 0x0000001aff0f7819 */ /* 0x004fe40000011603 */
[----:B---3--:R-:W-:Y:S02]  /*02d0*/  SHF.R.U32.HI R19, RZ, 0x1a, R17 ;  /* 0x0000001aff137819 */ /* 0x008fe40000011611 */
[----:B------:R-:W-:Y:S02]  /*02e0*/  LOP3.LUT R15, R15, 0x20, RZ, 0xc0, !PT ;  /* 0x000000200f0f7812 */ /* 0x000fe400078ec0ff */
[----:B------:R-:W-:Y:S02]  /*02f0*/  LOP3.LUT R19, R19, 0x20, RZ, 0xc0, !PT ;  /* 0x0000002013137812 */ /* 0x000fe400078ec0ff */
[----:B------:R-:W-:-:S02]  /*0300*/  IADD3 R13, P1, R2, R15, RZ ;  /* 0x0000000f020d7210 */ /* 0x000fc40007f3e0ff */
[----:B------:R-:W-:Y:S02]  /*0310*/  IADD3 R18, P0, R16, R19, RZ ;  /* 0x0000001310127210 */ /* 0x000fe40007f1e0ff */
[----:B------:R-:W-:Y:S01]  /*0320*/  SHF.R.S32.HI R19, RZ, 0x1f, R12 ;  /* 0x0000001fff137819 */ /* 0x000fe2000001140c */
[----:B------:R-:W-:Y:S01]  /*0330*/  IMAD.X R16, RZ, RZ, R3, P1 ;  /* 0x000000ffff107224 */ /* 0x000fe200008e0603 */
[----:B----4-:R-:W-:Y:S01]  /*0340*/  SHF.R.U32.HI R2, RZ, 0x1a, R9 ;  /* 0x0000001aff027819 */ /* 0x010fe20000011609 */
[----:B------:R-:W-:Y:S01]  /*0350*/  IMAD.X R17, RZ, RZ, R17, P0 ;  /* 0x000000ffff117224 */ /* 0x000fe200000e0611 */
[----:B------:R-:W-:Y:S02]  /*0360*/  SHF.R.S32.HI R15, RZ, 0x1f, R0 ;  /* 0x0000001fff0f7819 */ /* 0x000fe40000011400 */
[----:B------:R-:W-:Y:S02]  /*0370*/  LEA R21, P1, R13, R0, 0x5 ;  /* 0x000000000d157211 */ /* 0x000fe400078228ff */
[----:B------:R-:W-:-:S02]  /*0380*/  LEA R25, P0, R18, R12, 0x5 ;  /* 0x0000000c12197211 */ /* 0x000fc400078028ff */
[----:B------:R-:W-:Y:S02]  /*0390*/  LOP3.LUT R12, R2, 0x20, RZ, 0xc0, !PT ;  /* 0x00000020020c7812 */ /* 0x000fe400078ec0ff */
[----:B------:R-:W-:Y:S02]  /*03a0*/  SHF.R.U32.HI R0, RZ, 0x1a, R11 ;  /* 0x0000001aff007819 */ /* 0x000fe4000001160b */
[----:B------:R-:W-:Y:S02]  /*03b0*/  LEA.HI.X R15, R13, R15, R16, 0x5, P1 ;  /* 0x0000000f0d0f7211 */ /* 0x000fe400008f2c10 */
[----:B------:R-:W-:Y:S02]  /*03c0*/  LEA.HI.X R19, R18, R19, R17, 0x5, P0 ;  /* 0x0000001312137211 */ /* 0x000fe400000f2c11 */
[C-C-:B------:R-:W-:Y:S02]  /*03d0*/  IADD3 R2, P0, P1, R12.reuse, R25, R8.reuse ;  /* 0x000000190c027210 */ /* 0x140fe4000791e008 */
[----:B------:R-:W-:-:S02]  /*03e0*/  IADD3 R12, P2, P3, R12, R21, R8 ;  /* 0x000000150c0c7210 */ /* 0x000fc40007b5e008 */
[----:B------:R-:W-:Y:S02]  /*03f0*/  LOP3.LUT R0, R0, 0x20, RZ, 0xc0, !PT ;  /* 0x0000002000007812 */ /* 0x000fe400078ec0ff */
[--C-:B------:R-:W-:Y:S02]  /*0400*/  IADD3.X R3, RZ, R19, R9.reuse, P0, P1 ;  /* 0x00000013ff037210 */ /* 0x100fe400007e2409 */
[----:B------:R-:W-:Y:S02]  /*0410*/  IADD3.X R9, RZ, R15, R9, P2, P3 ;  /* 0x0000000fff097210 */ /* 0x000fe400017e6409 */
[C-C-:B------:R-:W-:Y:S02]  /*0420*/  IADD3 R18, P0, P1, R0.reuse, R25, R10.reuse ;  /* 0x0000001900127210 */ /* 0x140fe4000791e00a */
[----:B------:R-:W-:Y:S01]  /*0430*/  IADD3 R0, P2, P3, R0, R21, R10 ;  /* 0x0000001500007210 */ /* 0x000fe20007b5e00a */
[----:B------:R-:W-:Y:S01]  /*0440*/  IMAD.SHL.U32 R10, R12, 0x4, RZ ;  /* 0x000000040c0a7824 */ /* 0x000fe200078e00ff */
[C---:B------:R-:W-:Y:S01]  /*0450*/  SHF.L.U64.HI R3, R2.reuse, 0x2, R3 ;  /* 0x0000000202037819 */ /* 0x040fe20000010203 */
[----:B------:R-:W-:Y:S01]  /*0460*/  IMAD.SHL.U32 R2, R2, 0x4, RZ ;  /* 0x0000000402027824 */ /* 0x000fe200078e00ff */
[----:B------:R-:W-:-:S02]  /*0470*/  SHF.L.U64.HI R16, R12, 0x2, R9 ;  /* 0x000000020c107819 */ /* 0x000fc40000010209 */
[--C-:B------:R-:W-:Y:S02]  /*0480*/  IADD3.X R17, RZ, R19, R11.reuse, P0, P1 ;  /* 0x00000013ff117210 */ /* 0x100fe400007e240b */
[----:B------:R-:W-:Y:S01]  /*0490*/  IADD3 R12, P0, R10, UR6, RZ ;  /* 0x000000060a0c7c10 */ /* 0x000fe2000ff1e0ff */
[----:B------:R-:W-:Y:S01]  /*04a0*/  IMAD.SHL.U32 R20, R18, 0x4, RZ ;  /* 0x0000000412147824 */ /* 0x000fe200078e00ff */
[----:B------:R-:W-:Y:S02]  /*04b0*/  IADD3 R8, P4, R2, UR6, RZ ;  /* 0x0000000602087c10 */ /* 0x000fe4000ff9e0ff */
[----:B------:R-:W-:Y:S02]  /*04c0*/  IADD3 R2, P5, R2, UR8, RZ ;  /* 0x0000000802027c10 */ /* 0x000fe4000ffbe0ff */
[----:B------:R-:W-:Y:S02]  /*04d0*/  IADD3.X R27, RZ, R15, R11, P2, P3 ;  /* 0x0000000fff1b7210 */ /* 0x000fe400017e640b */
[----:B------:R-:W-:-:S02]  /*04e0*/  IADD3 R10, P1, R10, UR8, RZ ;  /* 0x000000080a0a7c10 */ /* 0x000fc4000ff3e0ff */
[----:B------:R-:W-:Y:S02]  /*04f0*/  IADD3.X R13, R16, UR7, RZ, P0, !PT ;  /* 0x00000007100d7c10 */ /* 0x000fe400087fe4ff */
[----:B------:R-:W-:Y:S02]  /*0500*/  IADD3.X R9, R3, UR7, RZ, P4, !PT ;  /* 0x0000000703097c10 */ /* 0x000fe4000a7fe4ff */
[----:B------:R-:W-:Y:S01]  /*0510*/  SHF.L.U64.HI R17, R18, 0x2, R17 ;  /* 0x0000000212117819 */ /* 0x000fe20000010211 */
[----:B------:R5:W2:Y:S01]  /*0520*/  LDG.E.EL R22, desc[UR4][R12.64] ;  /* 0x000000040c167981 */ /* 0x000aa2000c2e1900 */
[----:B------:R-:W-:Y:S02]  /*0530*/  IADD3.X R3, R3, UR9, RZ, P5, !PT ;  /* 0x0000000903037c10 */ /* 0x000fe4000affe4ff */
[----:B------:R-:W-:Y:S01]  /*0540*/  IADD3 R26, P0, R20, UR6, RZ ;  /* 0x00000006141a7c10 */ /* 0x000fe2000ff1e0ff */
[----:B------:R-:W3:Y:S01]  /*0550*/  LDG.E.EL R8, desc[UR4][R8.64] ;  /* 0x0000000408087981 */ /* 0x000ee2000c2e1900 */
[----:B------:R-:W-:-:S02]  /*0560*/  IADD3.X R11, R16, UR9, RZ, P1, !PT ;  /* 0x00000009100b7c10 */ /* 0x000fc40008ffe4ff */
[C---:B------:R-:W-:Y:S01]  /*0570*/  SHF.L.U64.HI R18, R0.reuse, 0x2, R27 ;  /* 0x0000000200127819 */ /* 0x040fe2000001021b */
[----:B------:R-:W-:Y:S01]  /*0580*/  IMAD.SHL.U32 R0, R0, 0x4, RZ ;  /* 0x0000000400007824 */ /* 0x000fe200078e00ff */
[----:B------:R-:W-:Y:S01]  /*0590*/  IADD3 R16, P1, R20, UR8, RZ ;  /* 0x0000000814107c10 */ /* 0x000fe2000ff3e0ff */
[----:B------:R1:W3:Y:S01]  /*05a0*/  LDG.E.EL R23, desc[UR4][R2.64] ;  /* 0x0000000402177981 */ /* 0x0002e2000c2e1900 */
[----:B-----5:R-:W-:Y:S02]  /*05b0*/  SHF.R.U32.HI R13, RZ, 0x1a, R5 ;  /* 0x0000001aff0d7819 */ /* 0x020fe40000011605 */
[----:B------:R-:W-:Y:S01]  /*05c0*/  IADD3.X R27, R17, UR7, RZ, P0, !PT ;  /* 0x00000007111b7c10 */ /* 0x000fe200087fe4ff */
[----:B------:R-:W2:Y:S01]  /*05d0*/  LDG.E.EL R11, desc[UR4][R10.64] ;  /* 0x000000040a0b7981 */ /* 0x000ea2000c2e1900 */
[----:B------:R-:W-:Y:S02]  /*05e0*/  IADD3.X R17, R17, UR9, RZ, P1, !PT ;  /* 0x0000000911117c10 */ /* 0x000fe40008ffe4ff */
[----:B------:R-:W-:Y:S01]  /*05f0*/  IADD3 R12, P1, R0, UR8, RZ ;  /* 0x00000008000c7c10 */ /* 0x000fe2000ff3e0ff */
[----:B------:R4:W5:Y:S01]  /*0600*/  LDG.E.EL R20, desc[UR4][R26.64] ;  /* 0x000000041a147981 */ /* 0x000962000c2e1900 */
[----:B-1----:R-:W-:-:S02]  /*0610*/  IADD3 R2, P0, R0, UR6, RZ ;  /* 0x0000000600027c10 */ /* 0x002fc4000ff1e0ff */
[----:B------:R-:W-:Y:S01]  /*0620*/  LOP3.LUT R0, R13, 0x20, RZ, 0xc0, !PT ;  /* 0x000000200d007812 */ /* 0x000fe200078ec0ff */
[----:B------:R1:W5:Y:S01]  /*0630*/  LDG.E.EL R9, desc[UR4][R16.64] ;  /* 0x0000000410097981 */ /* 0x000362000c2e1900 */
[----:B------:R-:W-:Y:S02]  /*0640*/  SHF.R.U32.HI R24, RZ, 0x1a, R7 ;  /* 0x0000001aff187819 */ /* 0x000fe40000011607 */
[----:B------:R-:W-:Y:S02]  /*0650*/  IADD3.X R3, R18, UR7, RZ, P0, !PT ;  /* 0x0000000712037c10 */ /* 0x000fe400087fe4ff */
[----:B------:R-:W-:Y:S02]  /*0660*/  IADD3.X R13, R18, UR9, RZ, P1, !PT ;  /* 0x00000009120d7c10 */ /* 0x000fe40008ffe4ff */
[--C-:B------:R-:W-:Y:S02]  /*0670*/  IADD3 R18, P2, P3, R0, R25, R4.reuse ;  /* 0x0000001900127210 */ /* 0x100fe40007b5e004 */
[----:B------:R-:W-:Y:S01]  /*0680*/  LOP3.LUT R24, R24, 0x20, RZ, 0xc0, !PT ;  /* 0x0000002018187812 */ /* 0x000fe200078ec0ff */
[----:B------:R1:W5:Y:S01]  /*0690*/  LDG.E.EL R3, desc[UR4][R2.64] ;  /* 0x0000000402037981 */ /* 0x000362000c2e1900 */
[----:B------:R-:W-:Y:S01]  /*06a0*/  IADD3 R0, P0, P1, R0, R21, R4 ;  /* 0x0000001500007210 */ /* 0x000fe2000791e004 */
[----:B------:R-:W-:Y:S01]  /*06b0*/  IMAD.SHL.U32 R4, R18, 0x4, RZ ;  /* 0x0000000412047824 */ /* 0x000fe200078e00ff */
[----:B0---4-:R-:W-:Y:S01]  /*06c0*/  IADD3.X R27, RZ, R19, R5, P2, P3 ;  /* 0x00000013ff1b7210 */ /* 0x011fe200017e6405 */
[----:B------:R0:W4:Y:S01]  /*06d0*/  LDG.E.EL R10, desc[UR4][R12.64] ;  /* 0x000000040c0a7981 */ /* 0x000122000c2e1900 */
[----:B------:R-:W-:-:S02]  /*06e0*/  IADD3 R25, P5, P6, R24, R25, R6 ;  /* 0x0000001918197210 */ /* 0x000fc40007ebe006 */
[----:B------:R-:W-:Y:S02]  /*06f0*/  IADD3 R21, P2, P3, R24, R21, R6 ;  /* 0x0000001518157210 */ /* 0x000fe40007b5e006 */
[----:B-1----:R-:W-:Y:S02]  /*0700*/  SHF.L.U64.HI R16, R18, 0x2, R27 ;  /* 0x0000000212107819 */ /* 0x002fe4000001021b */
[----:B------:R-:W-:Y:S02]  /*0710*/  IADD3.X R17, RZ, R15, R5, P0, P1 ;  /* 0x0000000fff117210 */ /* 0x000fe400007e2405 */
[----:B------:R-:W-:Y:S02]  /*0720*/  IADD3 R18, P4, R4, UR6, RZ ;  /* 0x0000000604127c10 */ /* 0x000fe4000ff9e0ff */
[----:B------:R-:W-:Y:S01]  /*0730*/  IADD3 R6, P0, R4, UR8, RZ ;  /* 0x0000000804067c10 */ /* 0x000fe2000ff1e0ff */
[----:B------:R-:W-:Y:S01]  /*0740*/  IMAD.SHL.U32 R4, R25, 0x4, RZ ;  /* 0x0000000419047824 */ /* 0x000fe200078e00ff */
[----:B------:R-:W-:-:S02]  /*0750*/  IADD3.X R2, RZ, R19, R7, P5, P6 ;  /* 0x00000013ff027210 */ /* 0x000fc40002fec407 */
[----:B0-----:R-:W-:Y:S02]  /*0760*/  IADD3.X R12, RZ, R15, R7, P2, P3 ;  /* 0x0000000fff0c7210 */ /* 0x001fe400017e6407 */
[----:B------:R-:W-:Y:S02]  /*0770*/  SHF.L.U64.HI R5, R25, 0x2, R2 ;  /* 0x0000000219057819 */ /* 0x000fe40000010202 */
[----:B------:R-:W-:Y:S02]  /*0780*/  IADD3.X R7, R16, UR9, RZ, P0, !PT ;  /* 0x0000000910077c10 */ /* 0x000fe400087fe4ff */
[C---:B------:R-:W-:Y:S01]  /*0790*/  SHF.L.U64.HI R2, R0.reuse, 0x2, R17 ;  /* 0x0000000200027819 */ /* 0x040fe20000010211 */
[----:B------:R-:W-:Y:S01]  /*07a0*/  IMAD.SHL.U32 R0, R0, 0x4, RZ ;  /* 0x0000000400007824 */ /* 0x000fe200078e00ff */
[----:B------:R-:W-:Y:S01]  /*07b0*/  IADD3 R26, P0, R4, UR6, RZ ;  /* 0x00000006041a7c10 */ /* 0x000fe2000ff1e0ff */
[----:B------:R-:W-:Y:S01]  /*07c0*/  IMAD.SHL.U32 R13, R21, 0x4, RZ ;  /* 0x00000004150d7824 */ /* 0x000fe200078e00ff */
[----:B------:R-:W-:Y:S01]  /*07d0*/  IADD3.X R19, R16, UR7, RZ, P4, !PT ;  /* 0x0000000710137c10 */ /* 0x000fe2000a7fe4ff */
[----:B------:R0:W4:Y:S01]  /*07e0*/  LDG.E.EL R25, desc[UR4][R6.64] ;  /* 0x0000000406197981 */ /* 0x000122000c2e1900 */
[----:B------:R-:W-:-:S02]  /*07f0*/  IADD3.X R27, R5, UR7, RZ, P0, !PT ;  /* 0x00000007051b7c10 */ /* 0x000fc400087fe4ff */
[----:B------:R-:W-:Y:S01]  /*0800*/  IADD3 R16, P0, R0, UR6, RZ ;  /* 0x0000000600107c10 */ /* 0x000fe2000ff1e0ff */
[----:B------:R1:W4:Y:S01]  /*0810*/  LDG.E.EL R24, desc[UR4][R18.64] ;  /* 0x0000000412187981 */ /* 0x000322000c2e1900 */
[----:B------:R-:W-:Y:S02]  /*0820*/  IADD3 R4, P1, R4, UR8, RZ ;  /* 0x0000000804047c10 */ /* 0x000fe4000ff3e0ff */
[----:B------:R-:W-:Y:S02]  /*0830*/  IADD3.X R17, R2, UR7, RZ, P0, !PT ;  /* 0x0000000702117c10 */ /* 0x000fe400087fe4ff */
[----:B------:R-:W-:Y:S02]  /*0840*/  SHF.L.U64.HI R15, R21, 0x2, R12 ;  /* 0x00000002150f7819 */ /* 0x000fe4000001020c */
[----:B0-----:R-:W-:Y:S01]  /*0850*/  IADD3 R6, P2, R0, UR8, RZ ;  /* 0x0000000800067c10 */ /* 0x001fe2000ff5e0ff */
[----:B------:R0:W4:Y:S01]  /*0860*/  LDG.E.EL R21, desc[UR4][R26.64] ;  /* 0x000000041a157981 */ /* 0x000122000c2e1900 */
[----:B------:R-:W-:-:S02]  /*0870*/  IADD3.X R5, R5, UR9, RZ, P1, !PT ;  /* 0x0000000905057c10 */ /* 0x000fc40008ffe4ff */
[----:B-1----:R-:W-:Y:S02]  /*0880*/  IADD3 R18, P0, R13, UR8, RZ ;  /* 0x000000080d127c10 */ /* 0x002fe4000ff1e0ff */
[----:B------:R-:W-:Y:S01]  /*0890*/  IADD3 R12, P1, R13, UR6, RZ ;  /* 0x000000060d0c7c10 */ /* 0x000fe2000ff3e0ff */
[----:B------:R2:W4:Y:S01]  /*08a0*/  LDG.E.EL R0, desc[UR4][R4.64] ;  /* 0x0000000404007981 */ /* 0x000522000c2e1900 */
[----:B------:R-:W-:Y:S02]  /*08b0*/  IADD3.X R7, R2, UR9, RZ, P2, !PT ;  /* 0x0000000902077c10 */ /* 0x000fe400097fe4ff */
[----:B------:R-:W-:Y:S01]  /*08c0*/  IADD3.X R19, R15, UR9, RZ, P0, !PT ;  /* 0x000000090f137c10 */ /* 0x000fe200087fe4ff */
[----:B------:R-:W4:Y:S01]  /*08d0*/  LDG.E.EL R2, desc[UR4][R16.64] ;  /* 0x0000000410027981 */ /* 0x000f22000c2e1900 */
[----:B------:R-:W-:Y:S01]  /*08e0*/  IADD3.X R13, R15, UR7, RZ, P1, !PT ;  /* 0x000000070f0d7c10 */ /* 0x000fe20008ffe4ff */
[----:B0-----:R-:W0:Y:S02]  /*08f0*/  LDC.64 R26, c[0x0][0x228] ;  /* 0x00008a00ff1a7b82 */ /* 0x001e240000000a00 */
[----:B------:R-:W4:Y:S04]  /*0900*/  LDG.E.EL R7, desc[UR4][R6.64] ;  /* 0x0000000406077981 */ /* 0x000f28000c2e1900 */
[----:B------:R-:W4:Y:S04]  /*0910*/  LDG.E.EL R12, desc[UR4][R12.64] ;  /* 0x000000040c0c7981 */ /* 0x000f28000c2e1900 */
[----:B------:R-:W4:Y:S01]  /*0920*/  LDG.E.EL R19, desc[UR4][R18.64] ;  /* 0x0000000412137981 */ /* 0x000f22000c2e1900 */
[----:B0-----:R-:W-:-:S04]  /*0930*/  IMAD.WIDE R14, R14, 0x4, R26 ;  /* 0x000000040e0e7825 */ /* 0x001fc800078e021a */
[----:B---3--:R-:W-:Y:S01]  /*0940*/  FADD R8, R8, R23 ;  /* 0x0000001708087221 */ /* 0x008fe20000000000 */
[----:B--2---:R-:W-:Y:S01]  /*0950*/  FADD R4, R22, R11 ;  /* 0x0000000b16047221 */ /* 0x004fe20000000000 */
[----:B-----5:R-:W-:Y:S01]  /*0960*/  FADD R9, R20, R9 ;  /* 0x0000000914097221 */ /* 0x020fe20000000000 */
[----:B----4-:R-:W-:Y:S01]  /*0970*/  FADD R5, R3, R10 ;  /* 0x0000000a03057221 */ /* 0x010fe20000000000 */
[----:B------:R-:W-:Y:S01]  /*0980*/  FADD R10, R24, R25 ;  /* 0x00000019180a7221 */ /* 0x000fe20000000000 */
[----:B------:R-:W-:Y:S01]  /*0990*/  FADD R11, R21, R0 ;  /* 0x00000000150b7221 */ /* 0x000fe20000000000 */
[----:B------:R-:W-:-:S04]  /*09a0*/  FADD R6, R2, R7 ;  /* 0x0000000702067221 */ /* 0x000fc80000000000 */
[----:B------:R-:W-:Y:S01]  /*09b0*/  STG.E.128 desc[UR4][R14.64], R8 ;  /* 0x000000080e007986 */ /* 0x000fe2000c101d04 */
[----:B------:R-:W-:-:S05]  /*09c0*/  FADD R7, R12, R19 ;  /* 0x000000130c077221 */ /* 0x000fca0000000000 */
[----:B------:R-:W-:Y:S01]  /*09d0*/  STG.E.128 desc[UR4][R14.64+0x800], R4 ;  /* 0x000800040e007986 */ /* 0x000fe2000c101d04 */
[----:B------:R-:W-:Y:S05]  /*09e0*/  EXIT ;  /* 0x000000000000794d */ /* 0x000fea0003800000 */
.L_x_0:
[----:B------:R-:W-:-:S00]  /*09f0*/  BRA `(.L_x_0) ;  /* 0xfffffffc00fc7947 */ /* 0x000fc0000383ffff */
[----:B------:R-:W-:-:S00]  /*0a00*/  NOP ;  /* 0x0000000000007918 */ /* 0x000fc00000000000 */
[----:B------:R-:W-:-:S00]  /*0a10*/  NOP ;  /* 0x0000000000007918 */ /* 0x000fc00000000000 */
[----:B------:R-:W-:-:S00]  /*0a20*/  NOP ;  /* 0x0000000000007918 */ /* 0x000fc00000000000 */
[----:B------:R-:W-:-:S00]  /*0a30*/  NOP ;  /* 0x0000000000007918 */ /* 0x000fc00000000000 */
[----:B------:R-:W-:-:S00]  /*0a40*/  NOP ;  /* 0x0000000000007918 */ /* 0x000fc00000000000 */
[----:B------:R-:W-:-:S00]  /*0a50*/  NOP ;  /* 0x0000000000007918 */ /* 0x000fc00000000000 */
[----:B------:R-:W-:-:S00]  /*0a60*/  NOP ;  /* 0x0000000000007918 */ /* 0x000fc00000000000 */
[----:B------:R-:W-:-:S00]  /*0a70*/  NOP ;  /* 0x0000000000007918 */ /* 0x000fc00000000000 */
.L_x_1:


//--------------------- .nv.constant0.triton_poi_fused__unsafe_index_add_43 --------------------------
	.section	.nv.constant0.triton_poi_fused__unsafe_index_add_43,"a",@progbits
	.sectionflags	@""
	.align	4
.nv.constant0.triton_poi_fused__unsafe_index_add_43:
	.zero		564
